	.headerflags	@"EF_CUDA_TEXMODE_UNIFIED EF_CUDA_64BIT_ADDRESS EF_CUDA_ACCELERATORS EF_CUDA_SM90 EF_CUDA_VIRTUAL_SM(EF_CUDA_SM90)"
	.elftype	@"ET_EXEC"


//--------------------- .nv.info                  --------------------------
	.section	.nv.info,"",@"SHT_CUDA_INFO"
	.align	4


	//----- nvinfo : EIATTR_REGCOUNT
	.align		4
        /*0000*/ 	.byte	0x04, 0x2f
        /*0002*/ 	.short	(.L_3 - .L_2)
	.align		4
.L_2:
        /*0004*/ 	.word	index@(triton_poi_fused__native_batch_norm_legit_no_training_relu_threshold_backward_13)
        /*0008*/ 	.word	0x00000016


	//----- nvinfo : EIATTR_MIN_STACK_SIZE
	.align		4
.L_3:
        /*000c*/ 	.byte	0x04, 0x12
        /*000e*/ 	.short	(.L_5 - .L_4)
	.align		4
.L_4:
        /*0010*/ 	.word	index@(triton_poi_fused__native_batch_norm_legit_no_training_relu_threshold_backward_13)
        /*0014*/ 	.word	0x00000000


	//----- nvinfo : EIATTR_FRAME_SIZE
	.align		4
.L_5:
        /*0018*/ 	.byte	0x04, 0x11
        /*001a*/ 	.short	(.L_7 - .L_6)
	.align		4
.L_6:
        /*001c*/ 	.word	index@(triton_poi_fused__native_batch_norm_legit_no_training_relu_threshold_backward_13)
        /*0020*/ 	.word	0x00000000


	//----- nvinfo : EIATTR_MIN_STACK_SIZE
	.align		4
.L_7:
        /*0024*/ 	.byte	0x04, 0x12
        /*0026*/ 	.short	(.L_9 - .L_8)
	.align		4
.L_8:
        /*0028*/ 	.word	index@(triton_poi_fused__native_batch_norm_legit_no_training_relu_threshold_backward_13)
        /*002c*/ 	.word	0x00000000
.L_9:


//--------------------- .nv.info.triton_poi_fused__native_batch_norm_legit_no_training_relu_threshold_backward_13 --------------------------
	.section	.nv.info.triton_poi_fused__native_batch_norm_legit_no_training_relu_threshold_backward_13,"",@"SHT_CUDA_INFO"
	.sectionflags	@""
	.align	4


	//----- nvinfo : EIATTR_CUDA_API_VERSION
	.align		4
        /*0000*/ 	.byte	0x04, 0x37
        /*0002*/ 	.short	(.L_11 - .L_10)
.L_10:
        /*0004*/ 	.word	0x0000007c


	//----- nvinfo : EIATTR_KPARAM_INFO
	.align		4
.L_11:
        /*0008*/ 	.byte	0x04, 0x17
        /*000a*/ 	.short	(.L_13 - .L_12)
.L_12:
        /*000c*/ 	.word	0x00000000
        /*0010*/ 	.short	0x0007
        /*0012*/ 	.short	0x0038
        /*0014*/ 	.byte	0x00, 0xf0, 0x11, 0x00


	//----- nvinfo : EIATTR_KPARAM_INFO
	.align		4
.L_13:
        /*0018*/ 	.byte	0x04, 0x17
        /*001a*/ 	.short	(.L_15 - .L_14)
.L_14:
        /*001c*/ 	.word	0x00000000
        /*0020*/ 	.short	0x0006
        /*0022*/ 	.short	0x0030
        /*0024*/ 	.byte	0x00, 0xf4, 0x21, 0x00


	//----- nvinfo : EIATTR_KPARAM_INFO
	.align		4
.L_15:
        /*0028*/ 	.byte	0x04, 0x17
        /*002a*/ 	.short	(.L_17 - .L_16)
.L_16:
        /*002c*/ 	.word	0x00000000
        /*0030*/ 	.short	0x0005
        /*0032*/ 	.short	0x0028
        /*0034*/ 	.byte	0x00, 0xf4, 0x21, 0x00


	//----- nvinfo : EIATTR_KPARAM_INFO
	.align		4
.L_17:
        /*0038*/ 	.byte	0x04, 0x17
        /*003a*/ 	.short	(.L_19 - .L_18)
.L_18:
        /*003c*/ 	.word	0x00000000
        /*0040*/ 	.short	0x0004
        /*0042*/ 	.short	0x0020
        /*0044*/ 	.byte	0x00, 0xf4, 0x21, 0x00


	//----- nvinfo : EIATTR_KPARAM_INFO
	.align		4
.L_19:
        /*0048*/ 	.byte	0x04, 0x17
        /*004a*/ 	.short	(.L_21 - .L_20)
.L_20:
        /*004c*/ 	.word	0x00000000
        /*0050*/ 	.short	0x0003
        /*0052*/ 	.short	0x0018
        /*0054*/ 	.byte	0x00, 0xf4, 0x21, 0x00


	//----- nvinfo : EIATTR_KPARAM_INFO
	.align		4
.L_21:
        /*0058*/ 	.byte	0x04, 0x17
        /*005a*/ 	.short	(.L_23 - .L_22)
.L_22:
        /*005c*/ 	.word	0x00000000
        /*0060*/ 	.short	0x0002
        /*0062*/ 	.short	0x0010
        /*0064*/ 	.byte	0x00, 0xf4, 0x21, 0x00


	//----- nvinfo : EIATTR_KPARAM_INFO
	.align		4
.L_23:
        /*0068*/ 	.byte	0x04, 0x17
        /*006a*/ 	.short	(.L_25 - .L_24)
.L_24:
        /*006c*/ 	.word	0x00000000
        /*0070*/ 	.short	0x0001
        /*0072*/ 	.short	0x0008
        /*0074*/ 	.byte	0x00, 0xf4, 0x21, 0x00


	//----- nvinfo : EIATTR_KPARAM_INFO
	.align		4
.L_25:
        /*0078*/ 	.byte	0x04, 0x17
        /*007a*/ 	.short	(.L_27 - .L_26)
.L_26:
        /*007c*/ 	.word	0x00000000
        /*0080*/ 	.short	0x0000
        /*0082*/ 	.short	0x0000
        /*0084*/ 	.byte	0x00, 0xf4, 0x21, 0x00


	//----- nvinfo : EIATTR_SPARSE_MMA_MASK
	.align		4
.L_27:
        /*0088*/ 	.byte	0x03, 0x50
        /*008a*/ 	.short	0x0000


	//----- nvinfo : EIATTR_MAXREG_COUNT
	.align		4
        /*008c*/ 	.byte	0x03, 0x1b
        /*008e*/ 	.short	0x00ff


	//----- nvinfo : EIATTR_EXIT_INSTR_OFFSETS
	.align		4
        /*0090*/ 	.byte	0x04, 0x1c
        /*0092*/ 	.short	(.L_29 - .L_28)


	//   ....[0]....
.L_28:
        /*0094*/ 	.word	0x00000510


	//   ....[1]....
        /*0098*/ 	.word	0x00000530


	//----- nvinfo : EIATTR_REQNTID
	.align		4
.L_29:
        /*009c*/ 	.byte	0x04, 0x10
        /*009e*/ 	.short	(.L_31 - .L_30)
.L_30:
        /*00a0*/ 	.word	0x00000080
        /*00a4*/ 	.word	0x00000001
        /*00a8*/ 	.word	0x00000001


	//----- nvinfo : EIATTR_CBANK_PARAM_SIZE
	.align		4
.L_31:
        /*00ac*/ 	.byte	0x03, 0x19
        /*00ae*/ 	.short	0x003c


	//----- nvinfo : EIATTR_PARAM_CBANK
	.align		4
        /*00b0*/ 	.byte	0x04, 0x0a
        /*00b2*/ 	.short	(.L_33 - .L_32)
	.align		4
.L_32:
        /*00b4*/ 	.word	index@(.nv.constant0.triton_poi_fused__native_batch_norm_legit_no_training_relu_threshold_backward_13)
        /*00b8*/ 	.short	0x0210
        /*00ba*/ 	.short	0x003c


	//----- nvinfo : EIATTR_SW_WAR
	.align		4
.L_33:
        /*00bc*/ 	.byte	0x04, 0x36
        /*00be*/ 	.short	(.L_35 - .L_34)
.L_34:
        /*00c0*/ 	.word	0x00000008
.L_35:


//--------------------- .nv.callgraph             --------------------------
	.section	.nv.callgraph,"",@"SHT_CUDA_CALLGRAPH"
	.align	4
	.sectionentsize	8
	.align		4
        /*0000*/ 	.word	0x00000000
	.align		4
        /*0004*/ 	.word	0xffffffff
	.align		4
        /*0008*/ 	.word	0x00000000
	.align		4
        /*000c*/ 	.word	0xfffffffe
	.align		4
        /*0010*/ 	.word	0x00000000
	.align		4
        /*0014*/ 	.word	0xfffffffd
	.align		4
        /*0018*/ 	.word	0x00000000
	.align		4
        /*001c*/ 	.word	0xfffffffc


//--------------------- .nv.constant4             --------------------------
	.section	.nv.constant4,"a",@progbits
	.align	8
	.align		8
.nv.constant4:
        /*0000*/ 	.dword	_$_str
	.align		8
        /*0008*/ 	.dword	_$_str_$_2


//--------------------- .text.triton_poi_fused__native_batch_norm_legit_no_training_relu_threshold_backward_13 --------------------------
	.section	.text.triton_poi_fused__native_batch_norm_legit_no_training_relu_threshold_backward_13,"ax",@progbits
	.align	128
        .global         triton_poi_fused__native_batch_norm_legit_no_training_relu_threshold_backward_13
        .type           triton_poi_fused__native_batch_norm_legit_no_training_relu_threshold_backward_13,@function
        .size           triton_poi_fused__native_batch_norm_legit_no_training_relu_threshold_backward_13,(.L_x_1 - triton_poi_fused__native_batch_norm_legit_no_training_relu_threshold_backward_13)
        .other          triton_poi_fused__native_batch_norm_legit_no_training_relu_threshold_backward_13,@"STO_CUDA_ENTRY STV_DEFAULT"
triton_poi_fused__native_batch_norm_legit_no_training_relu_threshold_backward_13:
.text.triton_poi_fused__native_batch_norm_legit_no_training_relu_threshold_backward_13:
[----:B------:R-:W0:Y:S01]  /*0000*/  LDC R1, c[0x0][0x28] ;  /* 0x00000a00ff017b82 */ /* 0x000e220000000800 */
[----:B------:R-:W1:Y:S07]  /*0010*/  S2R R0, SR_TID.X ;  /* 0x0000000000007919 */ /* 0x000e6e0000002100 */
[----:B------:R-:W2:Y:S01]  /*0020*/  LDC.64 R8, c[0x0][0x220] ;  /* 0x00008800ff087b82 */ /* 0x000ea20000000a00 */
[----:B------:R-:W-:Y:S01]  /*0030*/  ULDC.64 UR4, c[0x0][0x208] ;  /* 0x0000820000047ab9 */ /* 0x000fe20000000a00 */
[----:B------:R-:W3:Y:S06]  /*0040*/  S2R R5, SR_CTAID.X ;  /* 0x0000000000057919 */ /* 0x000eec0000002500 */
[----:B------:R-:W4:Y:S08]  /*0050*/  LDC.64 R16, c[0x0][0x218] ;  /* 0x00008600ff107b82 */ /* 0x000f300000000a00 */
[----:B------:R-:W5:Y:S08]  /*0060*/  LDC.64 R14, c[0x0][0x210] ;  /* 0x00008400ff0e7b82 */ /* 0x000f700000000a00 */
[----:B------:R-:W4:Y:S08]  /*0070*/  LDC.64 R10, c[0x0][0x228] ;  /* 0x00008a00ff0a7b82 */ /* 0x000f300000000a00 */
[----:B------:R-:W4:Y:S01]  /*0080*/  LDC.64 R18, c[0x0][0x230] ;  /* 0x00008c00ff127b82 */ /* 0x000f220000000a00 */
[----:B-1----:R-:W-:Y:S01]  /*0090*/  IMAD.SHL.U32 R0, R0, 0x2, RZ ;  /* 0x0000000200007824 */ /* 0x002fe200078e00ff */
[----:B------:R-:W-:-:S02]  /*00a0*/  CS2R R6, SRZ ;  /* 0x0000000000067805 */ /* 0x000fc4000001ff00 */
[----:B---3--:R-:W-:Y:S01]  /*00b0*/  SHF.R.S32.HI R3, RZ, 0x17, R5 ;  /* 0x00000017ff037819 */ /* 0x008fe20000011405 */
[----:B------:R-:W-:Y:S01]  /*00c0*/  ULDC.64 UR6, c[0x0][0x240] ;  /* 0x0000900000067ab9 */ /* 0x000fe20000000a00 */
[----:B------:R-:W-:Y:S02]  /*00d0*/  LOP3.LUT R0, R0, 0xfe, RZ, 0xc0, !PT ;  /* 0x000000fe00007812 */ /* 0x000fe400078ec0ff */
[----:B------:R-:W-:-:S03]  /*00e0*/  SGXT R3, R3, 0x1 ;  /* 0x000000010303781a */ /* 0x000fc60000000200 */
[----:B------:R-:W-:Y:S01]  /*00f0*/  IMAD R0, R5, 0x100, R0 ;  /* 0x0000010005007824 */ /* 0x000fe200078e0200 */
[----:B------:R-:W-:-:S04]  /*0100*/  CS2R R4, SRZ ;  /* 0x0000000000047805 */ /* 0x000fc8000001ff00 */
[----:B------:R-:W-:Y:S02]  /*0110*/  LEA.HI R3, R3, R0, RZ, 0x4 ;  /* 0x0000000003037211 */ /* 0x000fe400078f20ff */
[----:B------:R-:W-:Y:S02]  /*0120*/  ISETP.GE.AND P0, PT, R0, 0x100, PT ;  /* 0x000001000000780c */ /* 0x000fe40003f06270 */
[----:B------:R-:W-:-:S04]  /*0130*/  SHF.R.S32.HI R3, RZ, 0x4, R3 ;  /* 0x00000004ff037819 */ /* 0x000fc80000011403 */
[----:B------:R-:W-:-:S04]  /*0140*/  LEA.HI R2, R3, R3, RZ, 0x2 ;  /* 0x0000000303027211 */ /* 0x000fc800078f10ff */
[----:B------:R-:W-:-:S05]  /*0150*/  LOP3.LUT R2, R2, 0xfffffffc, RZ, 0xc0, !PT ;  /* 0xfffffffc02027812 */ /* 0x000fca00078ec0ff */
[----:B------:R-:W-:-:S04]  /*0160*/  IMAD.IADD R13, R3, 0x1, -R2 ;  /* 0x00000001030d7824 */ /* 0x000fc800078e0a02 */
[----:B--2---:R-:W-:-:S05]  /*0170*/  IMAD.WIDE R8, R13, 0x4, R8 ;  /* 0x000000040d087825 */ /* 0x004fca00078e0208 */
[----:B------:R-:W2:Y:S04]  /*0180*/  @!P0 LDG.E.EL R4, desc[UR4][R8.64] ;  /* 0x0000000408048981 */ /* 0x000ea8000c2e1900 */
[----:B------:R1:W3:Y:S01]  /*0190*/  @!P0 LDG.E.EL R5, desc[UR4][R8.64] ;  /* 0x0000000408058981 */ /* 0x0002e2000c2e1900 */
[----:B------:R-:W-:Y:S01]  /*01a0*/  CS2R R2, SRZ ;  /* 0x0000000000027805 */ /* 0x000fe2000001ff00 */
[----:B----4-:R-:W-:-:S04]  /*01b0*/  IMAD.WIDE R16, R13, 0x4, R16 ;  /* 0x000000040d107825 */ /* 0x010fc800078e0210 */
[----:B-----5:R-:W-:Y:S01]  /*01c0*/  IMAD.WIDE R14, R0, 0x4, R14 ;  /* 0x00000004000e7825 */ /* 0x020fe200078e020e */
[----:B------:R-:W4:Y:S03]  /*01d0*/  @!P0 LDG.E.EL R7, desc[UR4][R16.64] ;  /* 0x0000000410078981 */ /* 0x000f26000c2e1900 */
[C---:B01----:R-:W-:Y:S01]  /*01e0*/  IMAD.WIDE R8, R13.reuse, 0x4, R10 ;  /* 0x000000040d087825 */ /* 0x043fe200078e020a */
[----:B------:R-:W5:Y:S01]  /*01f0*/  @!P0 LDG.E.EL R6, desc[UR4][R16.64] ;  /* 0x0000000410068981 */ /* 0x000f62000c2e1900 */
[----:B------:R-:W-:Y:S02]  /*0200*/  CS2R R10, SRZ ;  /* 0x00000000000a7805 */ /* 0x000fe4000001ff00 */
[----:B------:R-:W-:Y:S01]  /*0210*/  IMAD.WIDE R18, R13, 0x4, R18 ;  /* 0x000000040d127825 */ /* 0x000fe200078e0212 */
[----:B------:R-:W5:Y:S01]  /*0220*/  @!P0 LDG.E.64 R2, desc[UR4][R14.64] ;  /* 0x000000040e028981 */ /* 0x000f62000c1e1b00 */
[----:B------:R-:W-:-:S03]  /*0230*/  CS2R R12, SRZ ;  /* 0x00000000000c7805 */ /* 0x000fc6000001ff00 */
[----:B------:R-:W4:Y:S04]  /*0240*/  @!P0 LDG.E.EL R11, desc[UR4][R18.64] ;  /* 0x00000004120b8981 */ /* 0x000f28000c2e1900 */
[----:B------:R-:W4:Y:S04]  /*0250*/  @!P0 LDG.E.EL R13, desc[UR4][R8.64] ;  /* 0x00000004080d8981 */ /* 0x000f28000c2e1900 */
[----:B------:R0:W4:Y:S04]  /*0260*/  @!P0 LDG.E.EL R12, desc[UR4][R8.64] ;  /* 0x00000004080c8981 */ /* 0x000128000c2e1900 */
[----:B------:R-:W4:Y:S01]  /*0270*/  @!P0 LDG.E.EL R10, desc[UR4][R18.64] ;  /* 0x00000004120a8981 */ /* 0x000f22000c2e1900 */
[----:B0-----:R-:W-:-:S02]  /*0280*/  IMAD.MOV.U32 R9, RZ, RZ, 0x3e800000 ;  /* 0x3e800000ff097424 */ /* 0x001fc400078e00ff */
[----:B--2---:R-:W-:Y:S01]  /*0290*/  FADD R4, R4, 9.9999997473787516356e-06 ;  /* 0x3727c5ac04047421 */ /* 0x004fe20000000000 */
[----:B---3--:R-:W-:-:S03]  /*02a0*/  FADD R5, R5, 9.9999997473787516356e-06 ;  /* 0x3727c5ac05057421 */ /* 0x008fc60000000000 */
[----:B------:R-:W0:Y:S08]  /*02b0*/  MUFU.SQRT R16, R4 ;  /* 0x0000000400107308 */ /* 0x000e300000002000 */
[----:B------:R-:W1:Y:S01]  /*02c0*/  MUFU.SQRT R14, R5 ;  /* 0x00000005000e7308 */ /* 0x000e620000002000 */
[C---:B0-----:R-:W-:Y:S02]  /*02d0*/  FSETP.GT.AND P1, PT, R16.reuse, 8.50705917302346158658e+37, PT ;  /* 0x7e8000001000780b */ /* 0x041fe40003f24000 */
[----:B------:R-:W-:-:S02]  /*02e0*/  FSETP.GEU.AND P3, PT, R16, 1.175494350822287508e-38, PT ;  /* 0x008000001000780b */ /* 0x000fc40003f6e000 */
[C---:B-1----:R-:W-:Y:S02]  /*02f0*/  FSETP.GT.AND P2, PT, R14.reuse, 8.50705917302346158658e+37, PT ;  /* 0x7e8000000e00780b */ /* 0x042fe40003f44000 */
[----:B------:R-:W-:-:S07]  /*0300*/  FSETP.GEU.AND P4, PT, R14, 1.175494350822287508e-38, PT ;  /* 0x008000000e00780b */ /* 0x000fce0003f8e000 */
[----:B------:R-:W-:-:S04]  /*0310*/  @P1 FMUL R16, R16, 0.25 ;  /* 0x3e80000010101820 */ /* 0x000fc80000400000 */
[----:B------:R-:W-:Y:S01]  /*0320*/  @!P3 FMUL R16, R16, 16777216 ;  /* 0x4b8000001010b820 */ /* 0x000fe20000400000 */
[----:B------:R-:W-:-:S04]  /*0330*/  @P2 FMUL R14, R14, 0.25 ;  /* 0x3e8000000e0e2820 */ /* 0x000fc80000400000 */
[----:B------:R-:W-:Y:S01]  /*0340*/  @!P4 FMUL R14, R14, 16777216 ;  /* 0x4b8000000e0ec820 */ /* 0x000fe20000400000 */
[----:B------:R-:W0:Y:S01]  /*0350*/  MUFU.RCP R16, R16 ;  /* 0x0000001000107308 */ /* 0x000e220000001000 */
[----:B------:R-:W-:-:S07]  /*0360*/  FSEL R5, R9, 1, P1 ;  /* 0x3f80000009057808 */ /* 0x000fce0000800000 */
[----:B------:R-:W1:Y:S01]  /*0370*/  MUFU.RCP R14, R14 ;  /* 0x0000000e000e7308 */ /* 0x000e620000001000 */
[----:B------:R-:W-:Y:S01]  /*0380*/  FSEL R9, R9, 1, P2 ;  /* 0x3f80000009097808 */ /* 0x000fe20001000000 */
[----:B------:R-:W-:-:S04]  /*0390*/  @!P3 FMUL R5, R5, 16777216 ;  /* 0x4b8000000505b820 */ /* 0x000fc80000400000 */
[----:B------:R-:W-:Y:S01]  /*03a0*/  @!P4 FMUL R9, R9, 16777216 ;  /* 0x4b8000000909c820 */ /* 0x000fe20000400000 */
[----:B0-----:R-:W-:Y:S02]  /*03b0*/  FMUL R8, R16, R5 ;  /* 0x0000000510087220 */ /* 0x001fe40000400000 */
[----:B------:R-:W0:Y:S01]  /*03c0*/  LDC.64 R4, c[0x0][0x238] ;  /* 0x00008e00ff047b82 */ /* 0x000e220000000a00 */
[----:B-----5:R-:W-:Y:S01]  /*03d0*/  FADD R6, -R6, R3 ;  /* 0x0000000306067221 */ /* 0x020fe20000000100 */
[----:B----4-:R-:W-:Y:S01]  /*03e0*/  FADD R7, -R7, R2 ;  /* 0x0000000207077221 */ /* 0x010fe20000000100 */
[----:B-1----:R-:W-:-:S03]  /*03f0*/  FMUL R9, R14, R9 ;  /* 0x000000090e097220 */ /* 0x002fc60000400000 */
[----:B------:R-:W-:Y:S01]  /*0400*/  FMUL R7, R8, R7 ;  /* 0x0000000708077220 */ /* 0x000fe20000400000 */
[----:B------:R-:W-:-:S03]  /*0410*/  FMUL R6, R9, R6 ;  /* 0x0000000609067220 */ /* 0x000fc60000400000 */
[----:B------:R-:W-:Y:S01]  /*0420*/  FFMA R7, R7, R13, R10 ;  /* 0x0000000d07077223 */ /* 0x000fe2000000000a */
[----:B------:R-:W-:-:S04]  /*0430*/  FFMA R6, R6, R12, R11 ;  /* 0x0000000c06067223 */ /* 0x000fc8000000000b */
[C---:B------:R-:W-:Y:S02]  /*0440*/  FSETP.GEU.AND P2, PT, R7.reuse, RZ, PT ;  /* 0x000000ff0700720b */ /* 0x040fe40003f4e000 */
[C---:B------:R-:W-:Y:S02]  /*0450*/  FSETP.GEU.AND P1, PT, R6.reuse, RZ, PT ;  /* 0x000000ff0600720b */ /* 0x040fe40003f2e000 */
[----:B------:R-:W-:Y:S02]  /*0460*/  FSEL R8, R7, RZ, P2 ;  /* 0x000000ff07087208 */ /* 0x000fe40001000000 */
[----:B------:R-:W-:Y:S01]  /*0470*/  FSEL R9, R6, RZ, P1 ;  /* 0x000000ff06097208 */ /* 0x000fe20000800000 */
[----:B0-----:R-:W-:Y:S01]  /*0480*/  IMAD.WIDE R4, R0, 0x4, R4 ;  /* 0x0000000400047825 */ /* 0x001fe200078e0204 */
[----:B------:R-:W-:Y:S02]  /*0490*/  FSETP.GTU.AND P3, PT, R8, RZ, PT ;  /* 0x000000ff0800720b */ /* 0x000fe40003f6c000 */
[----:B------:R-:W-:-:S02]  /*04a0*/  FSETP.GTU.AND P2, PT, R9, RZ, PT ;  /* 0x000000ff0900720b */ /* 0x000fc40003f4c000 */
[----:B------:R-:W-:Y:S02]  /*04b0*/  IADD3 R2, P1, R0, UR6, RZ ;  /* 0x0000000600027c10 */ /* 0x000fe4000ff3e0ff */
[----:B------:R-:W-:Y:S02]  /*04c0*/  SEL R7, RZ, 0x100, P2 ;  /* 0x00000100ff077807 */ /* 0x000fe40001000000 */
[----:B------:R-:W-:Y:S01]  /*04d0*/  SEL R6, RZ, 0x1, P3 ;  /* 0x00000001ff067807 */ /* 0x000fe20001800000 */
[----:B------:R0:W-:Y:S01]  /*04e0*/  @!P0 STG.E.64 desc[UR4][R4.64], R8 ;  /* 0x0000000804008986 */ /* 0x0001e2000c101b04 */
[----:B------:R-:W-:-:S03]  /*04f0*/  LEA.HI.X.SX32 R3, R0, UR7, 0x1, P1 ;  /* 0x0000000700037c11 */ /* 0x000fc600088f0eff */
[----:B------:R-:W-:Y:S01]  /*0500*/  IMAD.IADD R7, R6, 0x1, R7 ;  /* 0x0000000106077824 */ /* 0x000fe200078e0207 */
[----:B0-----:R-:W-:Y:S06]  /*0510*/  @P0 EXIT ;  /* 0x000000000000094d */ /* 0x001fec0003800000 */
[----:B------:R-:W-:Y:S01]  /*0520*/  STG.E.U16 desc[UR4][R2.64], R7 ;  /* 0x0000000702007986 */ /* 0x000fe2000c101504 */
[----:B------:R-:W-:Y:S05]  /*0530*/  EXIT ;  /* 0x000000000000794d */ /* 0x000fea0003800000 */
.L_x_0:
[----:B------:R-:W-:-:S00]  /*0540*/  BRA `(.L_x_0) ;  /* 0xfffffffc00fc7947 */ /* 0x000fc0000383ffff */
[----:B------:R-:W-:-:S00]  /*0550*/  NOP ;  /* 0x0000000000007918 */ /* 0x000fc00000000000 */
        /* <DEDUP_REMOVED lines=10> */
.L_x_1:


//--------------------- .nv.global.init           --------------------------
	.section	.nv.global.init,"aw",@progbits
.nv.global.init:
	.type		_$_str,@object
	.size		_$_str,(_$_str_$_2 - _$_str)
_$_str:
        /*0000*/ 	.byte	0x5f, 0x5f, 0x43, 0x55, 0x44, 0x41, 0x5f, 0x46, 0x54, 0x5a, 0x00
	.type		_$_str_$_2,@object
	.size		_$_str_$_2,(.L_1 - _$_str_$_2)
_$_str_$_2:
        /*000b*/ 	.byte	0x5f, 0x5f, 0x43, 0x55, 0x44, 0x41, 0x5f, 0x50, 0x52, 0x45, 0x43, 0x5f, 0x53, 0x51, 0x52, 0x54
        /*001b*/ 	.byte	0x00
.L_1:


//--------------------- .nv.constant0.triton_poi_fused__native_batch_norm_legit_no_training_relu_threshold_backward_13 --------------------------
	.section	.nv.constant0.triton_poi_fused__native_batch_norm_legit_no_training_relu_threshold_backward_13,"a",@progbits
	.sectionflags	@""
	.align	4
.nv.constant0.triton_poi_fused__native_batch_norm_legit_no_training_relu_threshold_backward_13:
	.zero		588
